	.headerflags	@"EF_CUDA_TEXMODE_UNIFIED EF_CUDA_64BIT_ADDRESS EF_CUDA_SM89 EF_CUDA_VIRTUAL_SM(EF_CUDA_SM89)"
	.elftype	@"ET_EXEC"


//--------------------- .nv.info                  --------------------------
	.section	.nv.info,"",@"SHT_CUDA_INFO"
	.align	4


	//----- nvinfo : EIATTR_REGCOUNT
	.align		4
        /*0000*/ 	.byte	0x04, 0x2f
        /*0002*/ 	.short	(.L_1 - .L_0)
	.align		4
.L_0:
        /*0004*/ 	.word	index@(_rms_norm_backward_kernel)
        /*0008*/ 	.word	0x0000003f


	//----- nvinfo : EIATTR_MIN_STACK_SIZE
	.align		4
.L_1:
        /*000c*/ 	.byte	0x04, 0x12
        /*000e*/ 	.short	(.L_3 - .L_2)
	.align		4
.L_2:
        /*0010*/ 	.word	index@(_rms_norm_backward_kernel)
        /*0014*/ 	.word	0x00000000


	//----- nvinfo : EIATTR_FRAME_SIZE
	.align		4
.L_3:
        /*0018*/ 	.byte	0x04, 0x11
        /*001a*/ 	.short	(.L_5 - .L_4)
	.align		4
.L_4:
        /*001c*/ 	.word	index@(_rms_norm_backward_kernel)
        /*0020*/ 	.word	0x00000000


	//----- nvinfo : EIATTR_MIN_STACK_SIZE
	.align		4
.L_5:
        /*0024*/ 	.byte	0x04, 0x12
        /*0026*/ 	.short	(.L_7 - .L_6)
	.align		4
.L_6:
        /*0028*/ 	.word	index@(_rms_norm_backward_kernel)
        /*002c*/ 	.word	0x00000000
.L_7:


//--------------------- .nv.info._rms_norm_backward_kernel --------------------------
	.section	.nv.info._rms_norm_backward_kernel,"",@"SHT_CUDA_INFO"
	.sectionflags	@""
	.align	4


	//----- nvinfo : EIATTR_CUDA_API_VERSION
	.align		4
        /*0000*/ 	.byte	0x04, 0x37
        /*0002*/ 	.short	(.L_9 - .L_8)
.L_8:
        /*0004*/ 	.word	0x0000007c


	//----- nvinfo : EIATTR_PARAM_CBANK
	.align		4
.L_9:
        /*0008*/ 	.byte	0x04, 0x0a
        /*000a*/ 	.short	(.L_11 - .L_10)
	.align		4
.L_10:
        /*000c*/ 	.word	index@(.nv.constant0._rms_norm_backward_kernel)
        /*0010*/ 	.short	0x0160
        /*0012*/ 	.short	0x0058


	//----- nvinfo : EIATTR_CBANK_PARAM_SIZE
	.align		4
.L_11:
        /*0014*/ 	.byte	0x03, 0x19
        /*0016*/ 	.short	0x0058


	//----- nvinfo : EIATTR_KPARAM_INFO
	.align		4
        /*0018*/ 	.byte	0x04, 0x17
        /*001a*/ 	.short	(.L_13 - .L_12)
.L_12:
        /*001c*/ 	.word	0x00000000
        /*0020*/ 	.short	0x000c
        /*0022*/ 	.short	0x0054
        /*0024*/ 	.byte	0x00, 0xf0, 0x11, 0x00


	//----- nvinfo : EIATTR_KPARAM_INFO
	.align		4
.L_13:
        /*0028*/ 	.byte	0x04, 0x17
        /*002a*/ 	.short	(.L_15 - .L_14)
.L_14:
        /*002c*/ 	.word	0x00000000
        /*0030*/ 	.short	0x000b
        /*0032*/ 	.short	0x0050
        /*0034*/ 	.byte	0x00, 0xf0, 0x11, 0x00


	//----- nvinfo : EIATTR_KPARAM_INFO
	.align		4
.L_15:
        /*0038*/ 	.byte	0x04, 0x17
        /*003a*/ 	.short	(.L_17 - .L_16)
.L_16:
        /*003c*/ 	.word	0x00000000
        /*0040*/ 	.short	0x000a
        /*0042*/ 	.short	0x004c
        /*0044*/ 	.byte	0x00, 0xf0, 0x11, 0x00


	//----- nvinfo : EIATTR_KPARAM_INFO
	.align		4
.L_17:
        /*0048*/ 	.byte	0x04, 0x17
        /*004a*/ 	.short	(.L_19 - .L_18)
.L_18:
        /*004c*/ 	.word	0x00000000
        /*0050*/ 	.short	0x0009
        /*0052*/ 	.short	0x0048
        /*0054*/ 	.byte	0x00, 0xf0, 0x11, 0x00


	//----- nvinfo : EIATTR_KPARAM_INFO
	.align		4
.L_19:
        /*0058*/ 	.byte	0x04, 0x17
        /*005a*/ 	.short	(.L_21 - .L_20)
.L_20:
        /*005c*/ 	.word	0x00000000
        /*0060*/ 	.short	0x0008
        /*0062*/ 	.short	0x0040
        /*0064*/ 	.byte	0x00, 0xf4, 0x21, 0x00


	//----- nvinfo : EIATTR_KPARAM_INFO
	.align		4
.L_21:
        /*0068*/ 	.byte	0x04, 0x17
        /*006a*/ 	.short	(.L_23 - .L_22)
.L_22:
        /*006c*/ 	.word	0x00000000
        /*0070*/ 	.short	0x0007
        /*0072*/ 	.short	0x0038
        /*0074*/ 	.byte	0x00, 0xf4, 0x21, 0x00


	//----- nvinfo : EIATTR_KPARAM_INFO
	.align		4
.L_23:
        /*0078*/ 	.byte	0x04, 0x17
        /*007a*/ 	.short	(.L_25 - .L_24)
.L_24:
        /*007c*/ 	.word	0x00000000
        /*0080*/ 	.short	0x0006
        /*0082*/ 	.short	0x0030
        /*0084*/ 	.byte	0x00, 0xf4, 0x21, 0x00


	//----- nvinfo : EIATTR_KPARAM_INFO
	.align		4
.L_25:
        /*0088*/ 	.byte	0x04, 0x17
        /*008a*/ 	.short	(.L_27 - .L_26)
.L_26:
        /*008c*/ 	.word	0x00000000
        /*0090*/ 	.short	0x0005
        /*0092*/ 	.short	0x0028
        /*0094*/ 	.byte	0x00, 0xf0, 0x11, 0x00


	//----- nvinfo : EIATTR_KPARAM_INFO
	.align		4
.L_27:
        /*0098*/ 	.byte	0x04, 0x17
        /*009a*/ 	.short	(.L_29 - .L_28)
.L_28:
        /*009c*/ 	.word	0x00000000
        /*00a0*/ 	.short	0x0004
        /*00a2*/ 	.short	0x0020
        /*00a4*/ 	.byte	0x00, 0xf4, 0x21, 0x00


	//----- nvinfo : EIATTR_KPARAM_INFO
	.align		4
.L_29:
        /*00a8*/ 	.byte	0x04, 0x17
        /*00aa*/ 	.short	(.L_31 - .L_30)
.L_30:
        /*00ac*/ 	.word	0x00000000
        /*00b0*/ 	.short	0x0003
        /*00b2*/ 	.short	0x0018
        /*00b4*/ 	.byte	0x00, 0xf0, 0x11, 0x00


	//----- nvinfo : EIATTR_KPARAM_INFO
	.align		4
.L_31:
        /*00b8*/ 	.byte	0x04, 0x17
        /*00ba*/ 	.short	(.L_33 - .L_32)
.L_32:
        /*00bc*/ 	.word	0x00000000
        /*00c0*/ 	.short	0x0002
        /*00c2*/ 	.short	0x0010
        /*00c4*/ 	.byte	0x00, 0xf4, 0x21, 0x00


	//----- nvinfo : EIATTR_KPARAM_INFO
	.align		4
.L_33:
        /*00c8*/ 	.byte	0x04, 0x17
        /*00ca*/ 	.short	(.L_35 - .L_34)
.L_34:
        /*00cc*/ 	.word	0x00000000
        /*00d0*/ 	.short	0x0001
        /*00d2*/ 	.short	0x0008
        /*00d4*/ 	.byte	0x00, 0xf0, 0x11, 0x00


	//----- nvinfo : EIATTR_KPARAM_INFO
	.align		4
.L_35:
        /*00d8*/ 	.byte	0x04, 0x17
        /*00da*/ 	.short	(.L_37 - .L_36)
.L_36:
        /*00dc*/ 	.word	0x00000000
        /*00e0*/ 	.short	0x0000
        /*00e2*/ 	.short	0x0000
        /*00e4*/ 	.byte	0x00, 0xf4, 0x21, 0x00


	//----- nvinfo : EIATTR_MAXREG_COUNT
	.align		4
.L_37:
        /*00e8*/ 	.byte	0x03, 0x1b
        /*00ea*/ 	.short	0x00ff


	//----- nvinfo : EIATTR_COOP_GROUP_MASK_REGIDS
	.align		4
        /*00ec*/ 	.byte	0x04, 0x29
        /*00ee*/ 	.short	(.L_39 - .L_38)


	//   ....[0]....
.L_38:
        /*00f0*/ 	.word	0xffffffff


	//   ....[1]....
        /*00f4*/ 	.word	0xffffffff


	//   ....[2]....
        /*00f8*/ 	.word	0xffffffff


	//   ....[3]....
        /*00fc*/ 	.word	0xffffffff


	//   ....[4]....
        /*0100*/ 	.word	0xffffffff


	//   ....[5]....
        /*0104*/ 	.word	0xffffffff


	//   ....[6]....
        /*0108*/ 	.word	0xffffffff


	//   ....[7]....
        /*010c*/ 	.word	0xffffffff


	//----- nvinfo : EIATTR_COOP_GROUP_INSTR_OFFSETS
	.align		4
.L_39:
        /*0110*/ 	.byte	0x04, 0x28
        /*0112*/ 	.short	(.L_41 - .L_40)


	//   ....[0]....
.L_40:
        /*0114*/ 	.word	0x000008c0


	//   ....[1]....
        /*0118*/ 	.word	0x00000920


	//   ....[2]....
        /*011c*/ 	.word	0x00000940


	//   ....[3]....
        /*0120*/ 	.word	0x00000960


	//   ....[4]....
        /*0124*/ 	.word	0x00000980


	//   ....[5]....
        /*0128*/ 	.word	0x000009f0


	//   ....[6]....
        /*012c*/ 	.word	0x00000a10


	//   ....[7]....
        /*0130*/ 	.word	0x00000a40


	//----- nvinfo : EIATTR_EXIT_INSTR_OFFSETS
	.align		4
.L_41:
        /*0134*/ 	.byte	0x04, 0x1c
        /*0136*/ 	.short	(.L_43 - .L_42)


	//   ....[0]....
.L_42:
        /*0138*/ 	.word	0x00001100


	//   ....[1]....
        /*013c*/ 	.word	0x00001130


	//----- nvinfo : EIATTR_REQNTID
	.align		4
.L_43:
        /*0140*/ 	.byte	0x04, 0x10
        /*0142*/ 	.short	(.L_45 - .L_44)
.L_44:
        /*0144*/ 	.word	0x00000100
        /*0148*/ 	.word	0x00000001
        /*014c*/ 	.word	0x00000001
.L_45:


//--------------------- .nv.callgraph             --------------------------
	.section	.nv.callgraph,"",@"SHT_CUDA_CALLGRAPH"
	.align	4
	.sectionentsize	8
	.align		4
        /*0000*/ 	.word	0x00000000
	.align		4
        /*0004*/ 	.word	0xffffffff
	.align		4
        /*0008*/ 	.word	0x00000000
	.align		4
        /*000c*/ 	.word	0xfffffffe
	.align		4
        /*0010*/ 	.word	0x00000000
	.align		4
        /*0014*/ 	.word	0xfffffffd
	.align		4
        /*0018*/ 	.word	0x00000000
	.align		4
        /*001c*/ 	.word	0xfffffffc


//--------------------- .nv.rel.action            --------------------------
	.section	.nv.rel.action,"",@"SHT_CUDA_RELOCINFO"
	.align	8
	.sectionentsize	8
        /*0000*/ 	.byte	0x73, 0x00, 0x00, 0x00, 0x00, 0x00, 0x00, 0x00, 0x00, 0x00, 0x00, 0x11, 0x25, 0x00, 0x05, 0x36


//--------------------- .nv.constant0._rms_norm_backward_kernel --------------------------
	.section	.nv.constant0._rms_norm_backward_kernel,"a",@progbits
	.sectionflags	@""
	.align	4
.nv.constant0._rms_norm_backward_kernel:
	.zero		440


//--------------------- .text._rms_norm_backward_kernel --------------------------
	.section	.text._rms_norm_backward_kernel,"ax",@progbits
	.sectionflags	@"SHF_BARRIERS=1"
	.sectioninfo	@"SHI_REGISTERS=63"
	.align	128
        .global         _rms_norm_backward_kernel
        .type           _rms_norm_backward_kernel,@function
        .size           _rms_norm_backward_kernel,(.L_x_3 - _rms_norm_backward_kernel)
        .other          _rms_norm_backward_kernel,@"STO_CUDA_ENTRY STV_DEFAULT"
_rms_norm_backward_kernel:
.text._rms_norm_backward_kernel:
[----:B------:R-:W-:Y:S02]  /*0000*/  MOV R1, c[0x0][0x28] ;  /* 0x00000a0000017a02 */ /* 0x000fe40000000f00 */
[----:B------:R-:W0:Y:S01]  /*0010*/  S2R R3, SR_TID.X ;  /* 0x0000000000037919 */ /* 0x000e220000002100 */
[----:B------:R-:W-:Y:S01]  /*0020*/  IMAD.MOV.U32 R7, RZ, RZ, 0x2 ;  /* 0x00000002ff077424 */ /* 0x000fe200078e00ff */
[----:B------:R-:W-:Y:S01]  /*0030*/  CS2R R8, SRZ ;  /* 0x0000000000087805 */ /* 0x000fe2000001ff00 */
[----:B------:R-:W-:Y:S01]  /*0040*/  CS2R R10, SRZ ;  /* 0x00000000000a7805 */ /* 0x000fe2000001ff00 */
[----:B------:R-:W-:Y:S01]  /*0050*/  ULDC.64 UR4, c[0x0][0x118] ;  /* 0x0000460000047ab9 */ /* 0x000fe20000000a00 */
[----:B0-----:R-:W-:-:S04]  /*0060*/  SHF.L.U32 R0, R3, 0x3, RZ ;  /* 0x0000000303007819 */ /* 0x001fc800000006ff */
[----:B------:R-:W-:-:S04]  /*0070*/  LOP3.LUT R0, R0, 0x7f8, RZ, 0xc0, !PT ;  /* 0x000007f800007812 */ /* 0x000fc800078ec0ff */
[C---:B------:R-:W-:Y:S01]  /*0080*/  ISETP.GE.AND P1, PT, R0.reuse, c[0x0][0x1b0], PT ;  /* 0x00006c0000007a0c */ /* 0x040fe20003f26270 */
[----:B------:R-:W-:-:S12]  /*0090*/  IMAD.WIDE.U32 R6, R0, R7, c[0x0][0x190] ;  /* 0x0000640000067625 */ /* 0x000fd800078e0007 */
[----:B------:R-:W2:Y:S01]  /*00a0*/  @!P1 LDG.E.128 R8, [R6.64] ;  /* 0x0000000406089981 */ /* 0x000ea2000c1e1d00 */
[----:B------:R-:W-:Y:S01]  /*00b0*/  CS2R R16, SRZ ;  /* 0x0000000000107805 */ /* 0x000fe2000001ff00 */
[----:B------:R-:W-:Y:S01]  /*00c0*/  CS2R R18, SRZ ;  /* 0x0000000000127805 */ /* 0x000fe2000001ff00 */
[----:B------:R-:W-:Y:S01]  /*00d0*/  CS2R R28, SRZ ;  /* 0x00000000001c7805 */ /* 0x000fe2000001ff00 */
[----:B------:R-:W0:Y:S01]  /*00e0*/  S2R R4, SR_CTAID.X ;  /* 0x0000000000047919 */ /* 0x000e220000002500 */
[----:B------:R-:W-:Y:S01]  /*00f0*/  CS2R R30, SRZ ;  /* 0x00000000001e7805 */ /* 0x000fe2000001ff00 */
[----:B0-----:R-:W-:-:S05]  /*0100*/  IMAD R32, R4, 0x5, RZ ;  /* 0x0000000504207824 */ /* 0x001fca00078e02ff */
[----:B------:R-:W-:-:S04]  /*0110*/  IADD3 R0, R32, 0x5, RZ ;  /* 0x0000000520007810 */ /* 0x000fc80007ffe0ff */
[----:B------:R-:W-:-:S04]  /*0120*/  IMNMX R5, R0, c[0x0][0x1ac], PT ;  /* 0x00006b0000057a17 */ /* 0x000fc80003800200 */
[----:B------:R-:W-:Y:S02]  /*0130*/  ISETP.GT.AND P0, PT, R5, R32, PT ;  /* 0x000000200500720c */ /* 0x000fe40003f04270 */
[----:B--2---:R-:W-:Y:S02]  /*0140*/  SEL R14, R8, RZ, !P1 ;  /* 0x000000ff080e7207 */ /* 0x004fe40004800000 */
[----:B------:R-:W-:Y:S02]  /*0150*/  SEL R20, R9, RZ, !P1 ;  /* 0x000000ff09147207 */ /* 0x000fe40004800000 */
[----:B------:R-:W-:Y:S02]  /*0160*/  SEL R24, R10, RZ, !P1 ;  /* 0x000000ff0a187207 */ /* 0x000fe40004800000 */
[----:B------:R-:W-:-:S05]  /*0170*/  SEL R25, R11, RZ, !P1 ;  /* 0x000000ff0b197207 */ /* 0x000fca0004800000 */
[----:B------:R-:W-:Y:S05]  /*0180*/  @!P0 BRA `(.L_x_0) ;  /* 0x00000e5000008947 */ /* 0x000fea0003800000 */
[----:B------:R-:W-:Y:S01]  /*0190*/  I2FP.F32.S32 R6, c[0x0][0x1b0] ;  /* 0x00006c0000067a45 */ /* 0x000fe20000201400 */
[C---:B------:R-:W-:Y:S01]  /*01a0*/  IMAD R11, R32.reuse, c[0x0][0x188], RZ ;  /* 0x00006200200b7a24 */ /* 0x040fe200078e02ff */
[----:B------:R-:W-:Y:S01]  /*01b0*/  MOV R15, 0x3e800000 ;  /* 0x3e800000000f7802 */ /* 0x000fe20000000f00 */
[----:B------:R-:W-:Y:S01]  /*01c0*/  IMAD R13, R32, c[0x0][0x178], RZ ;  /* 0x00005e00200d7a24 */ /* 0x000fe200078e02ff */
[----:B------:R-:W-:Y:S01]  /*01d0*/  FSETP.GT.AND P2, PT, |R6|, 8.50705917302346158658e+37, PT ;  /* 0x7e8000000600780b */ /* 0x000fe20003f44200 */
[----:B------:R-:W-:Y:S01]  /*01e0*/  IMAD R7, R32, c[0x0][0x168], RZ ;  /* 0x00005a0020077a24 */ /* 0x000fe200078e02ff */
[----:B------:R-:W-:Y:S01]  /*01f0*/  FSETP.GEU.AND P0, PT, |R6|, 1.175494350822287508e-38, PT ;  /* 0x008000000600780b */ /* 0x000fe20003f0e200 */
[----:B------:R-:W-:Y:S01]  /*0200*/  IMAD.MOV.U32 R33, RZ, RZ, 0x4 ;  /* 0x00000004ff217424 */ /* 0x000fe200078e00ff */
[----:B------:R-:W-:Y:S01]  /*0210*/  LOP3.LUT R8, R3, 0xff, RZ, 0xc0, !PT ;  /* 0x000000ff03087812 */ /* 0x000fe200078ec0ff */
[----:B------:R-:W-:Y:S01]  /*0220*/  IMAD.U32 R18, R20, 0x10000, RZ ;  /* 0x0001000014127824 */ /* 0x000fe200078e00ff */
[----:B------:R-:W-:-:S02]  /*0230*/  FSEL R15, R15, 1, P2 ;  /* 0x3f8000000f0f7808 */ /* 0x000fc40001000000 */
[----:B------:R-:W-:Y:S01]  /*0240*/  PRMT R2, R14, 0x7632, R2 ;  /* 0x000076320e027816 */ /* 0x000fe20000000002 */
[----:B------:R-:W-:Y:S01]  /*0250*/  IMAD.WIDE.U32 R8, R8, 0x10, RZ ;  /* 0x0000001008087825 */ /* 0x000fe200078e00ff */
[----:B------:R-:W-:Y:S02]  /*0260*/  PRMT R16, R24, 0x7632, R16 ;  /* 0x0000763218107816 */ /* 0x000fe40000000010 */
[----:B------:R-:W-:Y:S01]  /*0270*/  PRMT R17, R25, 0x7632, R17 ;  /* 0x0000763219117816 */ /* 0x000fe20000000011 */
[----:B------:R-:W-:Y:S01]  /*0280*/  @P2 FMUL R6, R6, 0.25 ;  /* 0x3e80000006062820 */ /* 0x000fe20000400000 */
[----:B------:R-:W-:Y:S01]  /*0290*/  IADD3 R5, -R32, R5, RZ ;  /* 0x0000000520057210 */ /* 0x000fe20007ffe1ff */
[----:B------:R-:W-:Y:S01]  /*02a0*/  @!P0 FMUL R15, R15, 16777216 ;  /* 0x4b8000000f0f8820 */ /* 0x000fe20000400000 */
[----:B------:R-:W-:Y:S01]  /*02b0*/  IMAD.WIDE R10, R11, 0x2, R8 ;  /* 0x000000020b0a7825 */ /* 0x000fe200078e0208 */
[----:B------:R-:W-:Y:S01]  /*02c0*/  @!P0 FMUL R6, R6, 16777216 ;  /* 0x4b80000006068820 */ /* 0x000fe20000400000 */
[----:B------:R-:W-:-:S02]  /*02d0*/  SHF.L.U32 R14, R14, 0x10, RZ ;  /* 0x000000100e0e7819 */ /* 0x000fc400000006ff */
[--C-:B------:R-:W-:Y:S01]  /*02e0*/  IMAD.WIDE R12, R13, 0x2, R8.reuse ;  /* 0x000000020d0c7825 */ /* 0x100fe200078e0208 */
[----:B------:R-:W-:Y:S02]  /*02f0*/  IADD3 R36, P2, R10, c[0x0][0x180], RZ ;  /* 0x000060000a247a10 */ /* 0x000fe40007f5e0ff */
[----:B------:R-:W0:Y:S01]  /*0300*/  MUFU.RCP R6, R6 ;  /* 0x0000000600067308 */ /* 0x000e220000001000 */
[----:B------:R-:W-:Y:S01]  /*0310*/  IMAD.WIDE R8, R7, 0x2, R8 ;  /* 0x0000000207087825 */ /* 0x000fe200078e0208 */
[----:B------:R-:W-:Y:S01]  /*0320*/  IADD3 R0, P3, R12, c[0x0][0x170], RZ ;  /* 0x00005c000c007a10 */ /* 0x000fe20007f7e0ff */
[----:B------:R-:W-:Y:S01]  /*0330*/  FADD R14, R14, c[0x0][0x1b4] ;  /* 0x00006d000e0e7621 */ /* 0x000fe20000000000 */
[----:B------:R-:W-:Y:S01]  /*0340*/  SHF.L.U32 R24, R24, 0x10, RZ ;  /* 0x0000001018187819 */ /* 0x000fe200000006ff */
[----:B------:R-:W-:Y:S01]  /*0350*/  IMAD.WIDE R32, R32, R33, c[0x0][0x198] ;  /* 0x0000660020207625 */ /* 0x000fe200078e0221 */
[----:B------:R-:W-:Y:S02]  /*0360*/  IADD3 R34, P4, R8, c[0x0][0x160], RZ ;  /* 0x0000580008227a10 */ /* 0x000fe40007f9e0ff */
[----:B------:R-:W-:Y:S01]  /*0370*/  SHF.L.U32 R25, R25, 0x10, RZ ;  /* 0x0000001019197819 */ /* 0x000fe200000006ff */
[----:B------:R-:W-:Y:S01]  /*0380*/  FADD R24, R24, c[0x0][0x1b4] ;  /* 0x00006d0018187621 */ /* 0x000fe20000000000 */
[----:B------:R-:W-:-:S02]  /*0390*/  SHF.L.U32 R2, R2, 0x10, RZ ;  /* 0x0000001002027819 */ /* 0x000fc400000006ff */
[----:B------:R-:W-:Y:S01]  /*03a0*/  SHF.L.U32 R16, R16, 0x10, RZ ;  /* 0x0000001010107819 */ /* 0x000fe200000006ff */
[----:B------:R-:W-:Y:S01]  /*03b0*/  FADD R25, R25, c[0x0][0x1b4] ;  /* 0x00006d0019197621 */ /* 0x000fe20000000000 */
[----:B------:R-:W-:Y:S01]  /*03c0*/  SHF.L.U32 R17, R17, 0x10, RZ ;  /* 0x0000001011117819 */ /* 0x000fe200000006ff */
[----:B------:R-:W-:Y:S01]  /*03d0*/  FADD R27, R2, c[0x0][0x1b4] ;  /* 0x00006d00021b7621 */ /* 0x000fe20000000000 */
[----:B0-----:R-:W-:Y:S01]  /*03e0*/  FFMA R6, R6, -R15, RZ ;  /* 0x8000000f06067223 */ /* 0x001fe200000000ff */
[----:B------:R-:W-:Y:S01]  /*03f0*/  PRMT R15, R20, 0x7632, R15 ;  /* 0x00007632140f7816 */ /* 0x000fe2000000000f */
[----:B------:R-:W-:Y:S01]  /*0400*/  FADD R29, R16, c[0x0][0x1b4] ;  /* 0x00006d00101d7621 */ /* 0x000fe20000000000 */
[----:B------:R-:W-:Y:S01]  /*0410*/  LOP3.LUT P0, RZ, R3, 0x7, RZ, 0xc0, !PT ;  /* 0x0000000703ff7812 */ /* 0x000fe2000780c0ff */
[----:B------:R-:W-:Y:S01]  /*0420*/  FADD R30, R17, c[0x0][0x1b4] ;  /* 0x00006d00111e7621 */ /* 0x000fe20000000000 */
[----:B------:R-:W-:Y:S01]  /*0430*/  SHF.R.U32.HI R26, RZ, 0x3, R3 ;  /* 0x00000003ff1a7819 */ /* 0x000fe20000011603 */
[----:B------:R-:W-:Y:S01]  /*0440*/  IMAD.U32 R28, R15, 0x10000, RZ ;  /* 0x000100000f1c7824 */ /* 0x000fe200078e00ff */
[----:B------:R-:W-:Y:S01]  /*0450*/  MOV R7, R33 ;  /* 0x0000002100077202 */ /* 0x000fe20000000f00 */
[----:B------:R-:W-:Y:S01]  /*0460*/  IMAD.MOV.U32 R33, RZ, RZ, RZ ;  /* 0x000000ffff217224 */ /* 0x000fe200078e00ff */
[----:B------:R-:W-:Y:S01]  /*0470*/  IADD3.X R37, R11, c[0x0][0x184], RZ, P2, !PT ;  /* 0x000061000b257a10 */ /* 0x000fe200017fe4ff */
[----:B------:R-:W-:Y:S01]  /*0480*/  FADD R15, R18, c[0x0][0x1b4] ;  /* 0x00006d00120f7621 */ /* 0x000fe20000000000 */
[----:B------:R-:W-:Y:S01]  /*0490*/  IADD3.X R39, R13, c[0x0][0x174], RZ, P3, !PT ;  /* 0x00005d000d277a10 */ /* 0x000fe20001ffe4ff */
[----:B------:R-:W-:Y:S01]  /*04a0*/  CS2R R10, SRZ ;  /* 0x00000000000a7805 */ /* 0x000fe2000001ff00 */
[----:B------:R-:W-:Y:S01]  /*04b0*/  IADD3.X R35, R9, c[0x0][0x164], RZ, P4, !PT ;  /* 0x0000590009237a10 */ /* 0x000fe200027fe4ff */
[----:B------:R-:W-:Y:S01]  /*04c0*/  CS2R R12, SRZ ;  /* 0x00000000000c7805 */ /* 0x000fe2000001ff00 */
[C---:B------:R-:W-:Y:S01]  /*04d0*/  ISETP.GE.AND P2, PT, R3.reuse, 0x8, PT ;  /* 0x000000080300780c */ /* 0x040fe20003f46270 */
[----:B------:R-:W-:Y:S01]  /*04e0*/  CS2R R8, SRZ ;  /* 0x0000000000087805 */ /* 0x000fe2000001ff00 */
[----:B------:R-:W-:Y:S01]  /*04f0*/  MOV R31, RZ ;  /* 0x000000ff001f7202 */ /* 0x000fe20000000f00 */
[----:B------:R-:W-:Y:S01]  /*0500*/  FADD R28, R28, c[0x0][0x1b4] ;  /* 0x00006d001c1c7621 */ /* 0x000fe20000000000 */
[----:B------:R-:W-:-:S02]  /*0510*/  ISETP.LT.AND P0, PT, R3, 0x8, !P0 ;  /* 0x000000080300780c */ /* 0x000fc40004701270 */
[----:B------:R-:W-:Y:S02]  /*0520*/  LOP3.LUT R26, R26, 0x1c, RZ, 0xc0, !PT ;  /* 0x0000001c1a1a7812 */ /* 0x000fe400078ec0ff */
.L_x_1:
[----:B------:R-:W-:Y:S01]  /*0530*/  CS2R R16, SRZ ;  /* 0x0000000000107805 */ /* 0x000fe2000001ff00 */
[----:B------:R-:W-:Y:S01]  /*0540*/  CS2R R18, SRZ ;  /* 0x0000000000127805 */ /* 0x000fe2000001ff00 */
[----:B------:R-:W-:Y:S01]  /*0550*/  CS2R R20, SRZ ;  /* 0x0000000000147805 */ /* 0x000fe2000001ff00 */
[----:B------:R-:W-:-:S04]  /*0560*/  CS2R R22, SRZ ;  /* 0x0000000000167805 */ /* 0x000fc8000001ff00 */
[----:B------:R-:W2:Y:S04]  /*0570*/  @!P1 LDG.E.128 R16, [R34.64] ;  /* 0x0000000422109981 */ /* 0x000ea8000c1e1d00 */
[----:B------:R-:W3:Y:S01]  /*0580*/  @!P1 LDG.E.128 R20, [R36.64] ;  /* 0x0000000424149981 */ /* 0x000ee2000c1e1d00 */
[----:B------:R-:W-:Y:S02]  /*0590*/  LOP3.LUT P3, RZ, R3, 0x1f, RZ, 0xc0, !PT ;  /* 0x0000001f03ff7812 */ /* 0x000fe4000786c0ff */
[----:B--2---:R-:W-:Y:S02]  /*05a0*/  SEL R16, R16, RZ, !P1 ;  /* 0x000000ff10107207 */ /* 0x004fe40004800000 */
[----:B------:R-:W-:Y:S02]  /*05b0*/  SEL R40, R17, RZ, !P1 ;  /* 0x000000ff11287207 */ /* 0x000fe40004800000 */
[----:B---3--:R-:W-:Y:S01]  /*05c0*/  SEL R49, R20, RZ, !P1 ;  /* 0x000000ff14317207 */ /* 0x008fe20004800000 */
[C---:B------:R-:W-:Y:S01]  /*05d0*/  IMAD.U32 R45, R16.reuse, 0x10000, RZ ;  /* 0x00010000102d7824 */ /* 0x040fe200078e00ff */
[----:B------:R-:W-:-:S02]  /*05e0*/  PRMT R17, R16, 0x7632, R17 ;  /* 0x0000763210117816 */ /* 0x000fc40000000011 */
[----:B------:R-:W-:Y:S02]  /*05f0*/  SEL R43, R22, RZ, !P1 ;  /* 0x000000ff162b7207 */ /* 0x000fe40004800000 */
[C---:B------:R-:W-:Y:S01]  /*0600*/  PRMT R22, R49.reuse, 0x7632, R22 ;  /* 0x0000763231167816 */ /* 0x040fe20000000016 */
[----:B------:R-:W-:Y:S01]  /*0610*/  IMAD.U32 R49, R49, 0x10000, RZ ;  /* 0x0001000031317824 */ /* 0x000fe200078e00ff */
[----:B------:R-:W-:Y:S02]  /*0620*/  SHF.L.U32 R44, R17, 0x10, RZ ;  /* 0x00000010112c7819 */ /* 0x000fe400000006ff */
[----:B------:R-:W-:Y:S02]  /*0630*/  SHF.L.U32 R22, R22, 0x10, RZ ;  /* 0x0000001016167819 */ /* 0x000fe400000006ff */
[----:B------:R-:W-:Y:S01]  /*0640*/  SEL R50, R21, RZ, !P1 ;  /* 0x000000ff15327207 */ /* 0x000fe20004800000 */
[----:B------:R-:W-:Y:S01]  /*0650*/  FMUL R47, R27, R44 ;  /* 0x0000002c1b2f7220 */ /* 0x000fe20000400000 */
[----:B------:R-:W-:Y:S01]  /*0660*/  PRMT R42, R40, 0x7632, R42 ;  /* 0x00007632282a7816 */ /* 0x000fe2000000002a */
[----:B------:R-:W-:Y:S01]  /*0670*/  FMUL R44, R14, R45 ;  /* 0x0000002d0e2c7220 */ /* 0x000fe20000400000 */
[----:B------:R-:W-:Y:S01]  /*0680*/  SHF.L.U32 R46, R40, 0x10, RZ ;  /* 0x00000010282e7819 */ /* 0x000fe200000006ff */
[----:B------:R-:W-:Y:S01]  /*0690*/  FMUL R48, R22, R47 ;  /* 0x0000002f16307220 */ /* 0x000fe20000400000 */
[----:B------:R-:W-:-:S02]  /*06a0*/  PRMT R56, R50, 0x7632, R56 ;  /* 0x0000763232387816 */ /* 0x000fc40000000038 */
[----:B------:R-:W-:Y:S01]  /*06b0*/  SEL R18, R18, RZ, !P1 ;  /* 0x000000ff12127207 */ /* 0x000fe20004800000 */
[----:B------:R-:W-:Y:S01]  /*06c0*/  FMUL R17, R15, R46 ;  /* 0x0000002e0f117220 */ /* 0x000fe20000400000 */
[----:B------:R-:W-:Y:S01]  /*06d0*/  SHF.L.U32 R50, R50, 0x10, RZ ;  /* 0x0000001032327819 */ /* 0x000fe200000006ff */
[----:B------:R-:W-:Y:S01]  /*06e0*/  FFMA R51, R49, R44, R48 ;  /* 0x0000002c31337223 */ /* 0x000fe20000000030 */
[----:B------:R-:W-:Y:S01]  /*06f0*/  SHF.L.U32 R45, R42, 0x10, RZ ;  /* 0x000000102a2d7819 */ /* 0x000fe200000006ff */
[C---:B------:R-:W-:Y:S01]  /*0700*/  IMAD.U32 R41, R18.reuse, 0x10000, RZ ;  /* 0x0001000012297824 */ /* 0x040fe200078e00ff */
[----:B------:R-:W-:Y:S01]  /*0710*/  PRMT R21, R18, 0x7632, R21 ;  /* 0x0000763212157816 */ /* 0x000fe20000000015 */
[----:B------:R-:W-:Y:S01]  /*0720*/  IMAD.U32 R56, R56, 0x10000, RZ ;  /* 0x0001000038387824 */ /* 0x000fe200078e00ff */
[----:B------:R-:W-:Y:S01]  /*0730*/  FFMA R51, R50, R17, R51 ;  /* 0x0000001132337223 */ /* 0x000fe20000000033 */
[----:B------:R-:W-:Y:S01]  /*0740*/  FMUL R45, R28, R45 ;  /* 0x0000002d1c2d7220 */ /* 0x000fe20000400000 */
[----:B------:R-:W-:Y:S01]  /*0750*/  PRMT R52, R43, 0x7632, R52 ;  /* 0x000076322b347816 */ /* 0x000fe20000000034 */
[----:B------:R-:W-:Y:S01]  /*0760*/  FMUL R42, R24, R41 ;  /* 0x00000029182a7220 */ /* 0x000fe20000400000 */
[----:B------:R-:W-:Y:S01]  /*0770*/  SEL R19, R19, RZ, !P1 ;  /* 0x000000ff13137207 */ /* 0x000fe20004800000 */
[----:B------:R-:W-:Y:S01]  /*0780*/  FFMA R48, R56, R45, R51 ;  /* 0x0000002d38307223 */ /* 0x000fe20000000033 */
[----:B------:R-:W-:-:S02]  /*0790*/  SHF.L.U32 R43, R43, 0x10, RZ ;  /* 0x000000102b2b7819 */ /* 0x000fc400000006ff */
[----:B------:R-:W-:Y:S02]  /*07a0*/  SHF.L.U32 R46, R21, 0x10, RZ ;  /* 0x00000010152e7819 */ /* 0x000fe400000006ff */
[----:B------:R-:W-:Y:S01]  /*07b0*/  SEL R23, R23, RZ, !P1 ;  /* 0x000000ff17177207 */ /* 0x000fe20004800000 */
[----:B------:R-:W-:Y:S01]  /*07c0*/  FFMA R21, R43, R42, R48 ;  /* 0x0000002a2b157223 */ /* 0x000fe20000000030 */
[----:B------:R-:W-:Y:S01]  /*07d0*/  PRMT R20, R19, 0x7632, R20 ;  /* 0x0000763213147816 */ /* 0x000fe20000000014 */
[----:B------:R-:W-:Y:S01]  /*07e0*/  FMUL R41, R29, R46 ;  /* 0x0000002e1d297220 */ /* 0x000fe20000400000 */
[----:B------:R-:W-:Y:S01]  /*07f0*/  SHF.L.U32 R38, R19, 0x10, RZ ;  /* 0x0000001013267819 */ /* 0x000fe200000006ff */
[C---:B------:R-:W-:Y:S01]  /*0800*/  IMAD.U32 R46, R23.reuse, 0x10000, RZ ;  /* 0x00010000172e7824 */ /* 0x040fe200078e00ff */
[----:B------:R-:W-:Y:S02]  /*0810*/  SHF.L.U32 R52, R52, 0x10, RZ ;  /* 0x0000001034347819 */ /* 0x000fe400000006ff */
[----:B------:R-:W-:Y:S01]  /*0820*/  PRMT R54, R23, 0x7632, R54 ;  /* 0x0000763217367816 */ /* 0x000fe20000000036 */
[----:B------:R-:W-:Y:S01]  /*0830*/  FMUL R23, R25, R38 ;  /* 0x0000002619177220 */ /* 0x000fe20000400000 */
[----:B------:R-:W-:Y:S01]  /*0840*/  SHF.L.U32 R51, R20, 0x10, RZ ;  /* 0x0000001014337819 */ /* 0x000fe200000006ff */
[----:B------:R-:W-:Y:S01]  /*0850*/  FFMA R21, R52, R41, R21 ;  /* 0x0000002934157223 */ /* 0x000fe20000000015 */
[----:B------:R-:W-:-:S02]  /*0860*/  SHF.L.U32 R54, R54, 0x10, RZ ;  /* 0x0000001036367819 */ /* 0x000fc400000006ff */
[----:B------:R-:W-:Y:S01]  /*0870*/  MOV R20, R32 ;  /* 0x0000002000147202 */ /* 0x000fe20000000f00 */
[----:B------:R-:W-:Y:S01]  /*0880*/  FMUL R51, R30, R51 ;  /* 0x000000331e337220 */ /* 0x000fe20000400000 */
[----:B------:R-:W-:-:S04]  /*0890*/  FFMA R21, R46, R23, R21 ;  /* 0x000000172e157223 */ /* 0x000fc80000000015 */
[----:B------:R-:W-:Y:S01]  /*08a0*/  FFMA R38, R54, R51, R21 ;  /* 0x0000003336267223 */ /* 0x000fe20000000015 */
[----:B------:R-:W-:-:S04]  /*08b0*/  IMAD.MOV.U32 R21, RZ, RZ, R7 ;  /* 0x000000ffff157224 */ /* 0x000fc800078e0007 */
[----:B------:R-:W0:Y:S04]  /*08c0*/  SHFL.BFLY PT, R55, R38, 0x10, 0x1f ;  /* 0x0e001f0026377f89 */ /* 0x000e2800000e0000 */
[----:B------:R1:W2:Y:S01]  /*08d0*/  LDG.E R53, [R20.64] ;  /* 0x0000000414357981 */ /* 0x0002a2000c1e1900 */
[----:B------:R-:W-:-:S03]  /*08e0*/  IADD3 R5, R5, -0x1, RZ ;  /* 0xffffffff05057810 */ /* 0x000fc60007ffe0ff */
[----:B------:R-:W-:Y:S01]  /*08f0*/  BAR.SYNC.DEFER_BLOCKING 0x0 ;  /* 0x0000000000007b1d */ /* 0x000fe20000010000 */
[----:B------:R-:W-:Y:S01]  /*0900*/  ISETP.NE.AND P4, PT, R5, RZ, PT ;  /* 0x000000ff0500720c */ /* 0x000fe20003f85270 */
[----:B0-----:R-:W-:-:S05]  /*0910*/  FADD R55, R38, R55 ;  /* 0x0000003726377221 */ /* 0x001fca0000000000 */
[----:B------:R-:W0:Y:S02]  /*0920*/  SHFL.BFLY PT, R48, R55, 0x8, 0x1f ;  /* 0x0d001f0037307f89 */ /* 0x000e2400000e0000 */
[----:B0-----:R-:W-:-:S05]  /*0930*/  FADD R48, R55, R48 ;  /* 0x0000003037307221 */ /* 0x001fca0000000000 */
[----:B------:R-:W0:Y:S02]  /*0940*/  SHFL.BFLY PT, R57, R48, 0x4, 0x1f ;  /* 0x0c801f0030397f89 */ /* 0x000e2400000e0000 */
[----:B0-----:R-:W-:-:S05]  /*0950*/  FADD R57, R48, R57 ;  /* 0x0000003930397221 */ /* 0x001fca0000000000 */
[----:B------:R-:W0:Y:S02]  /*0960*/  SHFL.BFLY PT, R58, R57, 0x2, 0x1f ;  /* 0x0c401f00393a7f89 */ /* 0x000e2400000e0000 */
[----:B0-----:R-:W-:-:S05]  /*0970*/  FADD R58, R57, R58 ;  /* 0x0000003a393a7221 */ /* 0x001fca0000000000 */
[----:B------:R-:W0:Y:S02]  /*0980*/  SHFL.BFLY PT, R59, R58, 0x1, 0x1f ;  /* 0x0c201f003a3b7f89 */ /* 0x000e2400000e0000 */
[----:B0-----:R-:W-:-:S05]  /*0990*/  FADD R59, R58, R59 ;  /* 0x0000003b3a3b7221 */ /* 0x001fca0000000000 */
[----:B------:R-:W-:Y:S04]  /*09a0*/  @!P3 STS [R26], R59 ;  /* 0x0000003b1a00b388 */ /* 0x000fe80000000800 */
[----:B------:R-:W-:Y:S01]  /*09b0*/  BAR.SYNC.DEFER_BLOCKING 0x0 ;  /* 0x0000000000007b1d */ /* 0x000fe20000010000 */
[----:B------:R-:W-:-:S04]  /*09c0*/  IADD3 R32, P3, R32, 0x4, RZ ;  /* 0x0000000420207810 */ /* 0x000fc80007f7e0ff */
[----:B------:R-:W-:Y:S01]  /*09d0*/  IADD3.X R7, RZ, R7, RZ, P3, !PT ;  /* 0x00000007ff077210 */ /* 0x000fe20001ffe4ff */
[----:B------:R-:W1:Y:S04]  /*09e0*/  @!P2 LDS R2, [R3.X4] ;  /* 0x000000000302a984 */ /* 0x000e680000004800 */
[----:B-1----:R-:W0:Y:S02]  /*09f0*/  SHFL.BFLY PT, R21, R2, 0x4, 0x1f ;  /* 0x0c801f0002157f89 */ /* 0x002e2400000e0000 */
[----:B0-----:R-:W-:-:S05]  /*0a00*/  FADD R21, R2, R21 ;  /* 0x0000001502157221 */ /* 0x001fca0000000000 */
[----:B------:R-:W0:Y:S02]  /*0a10*/  SHFL.BFLY PT, R20, R21, 0x2, 0x1f ;  /* 0x0c401f0015147f89 */ /* 0x000e2400000e0000 */
[----:B0-----:R-:W-:Y:S01]  /*0a20*/  FADD R20, R21, R20 ;  /* 0x0000001415147221 */ /* 0x001fe20000000000 */
[----:B------:R-:W-:-:S04]  /*0a30*/  MOV R21, R39 ;  /* 0x0000002700157202 */ /* 0x000fc80000000f00 */
[----:B------:R-:W0:Y:S02]  /*0a40*/  SHFL.BFLY PT, R55, R20, 0x1, 0x1f ;  /* 0x0c201f0014377f89 */ /* 0x000e2400000e0000 */
[----:B0-----:R-:W-:Y:S01]  /*0a50*/  FADD R58, R20, R55 ;  /* 0x00000037143a7221 */ /* 0x001fe20000000000 */
[----:B------:R-:W-:Y:S02]  /*0a60*/  MOV R55, 0x2 ;  /* 0x0000000200377802 */ /* 0x000fe40000000f00 */
[----:B------:R-:W-:Y:S02]  /*0a70*/  MOV R20, R0 ;  /* 0x0000000000147202 */ /* 0x000fe40000000f00 */
[----:B------:R0:W-:Y:S01]  /*0a80*/  @P0 STS [R3.X4], R58 ;  /* 0x0000003a03000388 */ /* 0x0001e20000004800 */
[----:B------:R-:W-:-:S03]  /*0a90*/  IMAD.WIDE R36, R55, c[0x0][0x188], R36 ;  /* 0x0000620037247a25 */ /* 0x000fc600078e0224 */
[----:B------:R-:W-:Y:S01]  /*0aa0*/  BAR.SYNC.DEFER_BLOCKING 0x0 ;  /* 0x0000000000007b1d */ /* 0x000fe20000010000 */
[----:B------:R-:W-:Y:S01]  /*0ab0*/  IMAD.WIDE R38, R55, c[0x0][0x178], R20 ;  /* 0x00005e0037267a25 */ /* 0x000fe200078e0214 */
[----:B--2---:R-:W-:-:S03]  /*0ac0*/  FMUL R60, R53, R54 ;  /* 0x00000036353c7220 */ /* 0x004fc60000400000 */
[----:B------:R-:W-:Y:S01]  /*0ad0*/  IMAD.WIDE R34, R55, c[0x0][0x168], R34 ;  /* 0x00005a0037227a25 */ /* 0x000fe200078e0222 */
[C---:B------:R-:W-:Y:S01]  /*0ae0*/  FMUL R55, R53.reuse, R52 ;  /* 0x0000003435377220 */ /* 0x040fe20000400000 */
[----:B0-----:R-:W-:Y:S02]  /*0af0*/  FMUL R58, R6, R53 ;  /* 0x00000035063a7220 */ /* 0x001fe40000400000 */
[----:B------:R-:W-:Y:S01]  /*0b00*/  IMAD.MOV.U32 R0, RZ, RZ, R38 ;  /* 0x000000ffff007224 */ /* 0x000fe200078e0026 */
[C---:B------:R-:W-:Y:S01]  /*0b10*/  FMUL R38, R53.reuse, R43 ;  /* 0x0000002b35267220 */ /* 0x040fe20000400000 */
[----:B------:R-:W-:-:S04]  /*0b20*/  FMUL R57, R53, R58 ;  /* 0x0000003a35397220 */ /* 0x000fc80000400000 */
[----:B------:R-:W-:Y:S01]  /*0b30*/  F2FP.BF16.F32.PACK_AB R38, R55, R38 ;  /* 0x000000263726723e */ /* 0x000fe200000010ff */
[----:B------:R-:W-:-:S04]  /*0b40*/  FMUL R55, R53, R46 ;  /* 0x0000002e35377220 */ /* 0x000fc80000400000 */
[----:B------:R-:W-:Y:S01]  /*0b50*/  HFMA2.BF16_V2 R18, R18, R38, -RZ.H0_H0 ;  /* 0x0000002612127231 */ /* 0x000fe200003400ff */
[----:B------:R-:W-:Y:S01]  /*0b60*/  F2FP.BF16.F32.PACK_AB R60, R60, R55 ;  /* 0x000000373c3c723e */ /* 0x000fe200000010ff */
[----:B------:R-:W0:Y:S04]  /*0b70*/  LDS R48, [RZ] ;  /* 0x00000000ff307984 */ /* 0x000e280000000800 */
[----:B------:R-:W-:Y:S01]  /*0b80*/  HFMA2.BF16_V2 R38, R19, R60, -RZ.H0_H0 ;  /* 0x0000003c13267231 */ /* 0x000fe200003400ff */
[----:B0-----:R-:W-:-:S04]  /*0b90*/  FMUL R55, R57, R48 ;  /* 0x0000003039377220 */ /* 0x001fc80000400000 */
[-C--:B------:R-:W-:Y:S01]  /*0ba0*/  FMUL R48, R49, R55.reuse ;  /* 0x0000003731307220 */ /* 0x080fe20000400000 */
[-C--:B------:R-:W-:Y:S01]  /*0bb0*/  FMUL R58, R22, R55.reuse ;  /* 0x00000037163a7220 */ /* 0x080fe20000400000 */
[-C--:B------:R-:W-:Y:S01]  /*0bc0*/  FMUL R46, R46, R55.reuse ;  /* 0x000000372e2e7220 */ /* 0x080fe20000400000 */
[-C--:B------:R-:W-:Y:S01]  /*0bd0*/  FMUL R52, R52, R55.reuse ;  /* 0x0000003734347220 */ /* 0x080fe20000400000 */
[C---:B------:R-:W-:Y:S01]  /*0be0*/  FMUL R48, R53.reuse, R48 ;  /* 0x0000003035307220 */ /* 0x040fe20000400000 */
[C---:B------:R-:W-:Y:S01]  /*0bf0*/  FMUL R58, R53.reuse, R58 ;  /* 0x0000003a353a7220 */ /* 0x040fe20000400000 */
[C---:B------:R-:W-:Y:S01]  /*0c00*/  FMUL R46, R53.reuse, R46 ;  /* 0x0000002e352e7220 */ /* 0x040fe20000400000 */
[C---:B------:R-:W-:Y:S01]  /*0c10*/  FMUL R52, R53.reuse, R52 ;  /* 0x0000003435347220 */ /* 0x040fe20000400000 */
[----:B------:R-:W-:Y:S01]  /*0c20*/  FFMA R44, R53, R44, R48 ;  /* 0x0000002c352c7223 */ /* 0x000fe20000000030 */
[----:B------:R-:W-:Y:S01]  /*0c30*/  FMUL R48, R43, R55 ;  /* 0x000000372b307220 */ /* 0x000fe20000400000 */
[C---:B------:R-:W-:Y:S01]  /*0c40*/  FFMA R47, R53.reuse, R47, R58 ;  /* 0x0000002f352f7223 */ /* 0x040fe2000000003a */
[----:B------:R-:W-:Y:S01]  /*0c50*/  FMUL R58, R50, R55 ;  /* 0x00000037323a7220 */ /* 0x000fe20000400000 */
[C---:B------:R-:W-:Y:S01]  /*0c60*/  FMUL R49, R53.reuse, R49 ;  /* 0x0000003135317220 */ /* 0x040fe20000400000 */
[C---:B------:R-:W-:Y:S01]  /*0c70*/  FMUL R19, R53.reuse, R48 ;  /* 0x0000003035137220 */ /* 0x040fe20000400000 */
[C---:B------:R-:W-:Y:S01]  /*0c80*/  FMUL R22, R53.reuse, R22 ;  /* 0x0000001635167220 */ /* 0x040fe20000400000 */
[C---:B------:R-:W-:Y:S01]  /*0c90*/  FMUL R60, R53.reuse, R58 ;  /* 0x0000003a353c7220 */ /* 0x040fe20000400000 */
[----:B------:R-:W-:Y:S01]  /*0ca0*/  FMUL R58, R56, R55 ;  /* 0x00000037383a7220 */ /* 0x000fe20000400000 */
[C---:B------:R-:W-:Y:S01]  /*0cb0*/  FFMA R42, R53.reuse, R42, R19 ;  /* 0x0000002a352a7223 */ /* 0x040fe20000000013 */
[C---:B------:R-:W-:Y:S01]  /*0cc0*/  FFMA R19, R53.reuse, R23, R46 ;  /* 0x0000001735137223 */ /* 0x040fe2000000002e */
[C---:B------:R-:W-:Y:S01]  /*0cd0*/  FMUL R50, R53.reuse, R50 ;  /* 0x0000003235327220 */ /* 0x040fe20000400000 */
[C---:B------:R-:W-:Y:S01]  /*0ce0*/  FMUL R23, R53.reuse, R56 ;  /* 0x0000003835177220 */ /* 0x040fe20000400000 */
[----:B------:R-:W-:Y:S01]  /*0cf0*/  FMUL R54, R54, R55 ;  /* 0x0000003736367220 */ /* 0x000fe20000400000 */
[C---:B------:R-:W-:Y:S01]  /*0d00*/  FMUL R58, R53.reuse, R58 ;  /* 0x0000003a353a7220 */ /* 0x040fe20000400000 */
[C---:B------:R-:W-:Y:S01]  /*0d10*/  FFMA R41, R53.reuse, R41, R52 ;  /* 0x0000002935297223 */ /* 0x040fe20000000034 */
[----:B------:R-:W-:Y:S01]  /*0d20*/  F2FP.BF16.F32.PACK_AB R22, R22, R49 ;  /* 0x000000311616723e */ /* 0x000fe200000010ff */
[C---:B------:R-:W-:Y:S01]  /*0d30*/  FMUL R54, R53.reuse, R54 ;  /* 0x0000003635367220 */ /* 0x040fe20000400000 */
[----:B------:R-:W-:Y:S01]  /*0d40*/  FFMA R48, R53, R45, R58 ;  /* 0x0000002d35307223 */ /* 0x000fe2000000003a */
[----:B------:R-:W-:Y:S01]  /*0d50*/  F2FP.BF16.F32.PACK_AB R23, R23, R50 ;  /* 0x000000321717723e */ /* 0x000fe200000010ff */
[C---:B------:R-:W-:Y:S01]  /*0d60*/  FFMA R17, R53.reuse, R17, R60 ;  /* 0x0000001135117223 */ /* 0x040fe2000000003c */
[C---:B------:R-:W-:Y:S01]  /*0d70*/  PRMT R43, R18.reuse, 0x7610, R43 ;  /* 0x00007610122b7816 */ /* 0x040fe2000000002b */
[----:B------:R-:W-:Y:S01]  /*0d80*/  FFMA R54, R53, R51, R54 ;  /* 0x0000003335367223 */ /* 0x000fe20000000036 */
[----:B------:R-:W-:Y:S01]  /*0d90*/  PRMT R45, R18, 0x7632, R45 ;  /* 0x00007632122d7816 */ /* 0x000fe2000000002d */
[----:B------:R-:W-:Y:S01]  /*0da0*/  HFMA2.BF16_V2 R46, R16, R22, -RZ.H0_H0 ;  /* 0x00000016102e7231 */ /* 0x000fe200003400ff */
[----:B------:R-:W-:Y:S01]  /*0db0*/  F2FP.BF16.F32.PACK_AB R18, R41, R42 ;  /* 0x0000002a2912723e */ /* 0x000fe200000010ff */
[----:B------:R-:W-:Y:S01]  /*0dc0*/  HFMA2.BF16_V2 R23, R40, R23, -RZ.H0_H0 ;  /* 0x0000001728177231 */ /* 0x000fe200003400ff */
[----:B------:R-:W-:-:S02]  /*0dd0*/  SHF.L.U32 R41, R38, 0x10, RZ ;  /* 0x0000001026297819 */ /* 0x000fc400000006ff */
[----:B------:R-:W-:Y:S02]  /*0de0*/  SHF.L.U32 R22, R43, 0x10, RZ ;  /* 0x000000102b167819 */ /* 0x000fe400000006ff */
[----:B------:R-:W-:Y:S01]  /*0df0*/  F2FP.BF16.F32.PACK_AB R16, R47, R44 ;  /* 0x0000002c2f10723e */ /* 0x000fe200000010ff */
[----:B------:R-:W-:Y:S01]  /*0e00*/  FADD R12, R41, R12 ;  /* 0x0000000c290c7221 */ /* 0x000fe20000000000 */
[----:B------:R-:W-:Y:S01]  /*0e10*/  F2FP.BF16.F32.PACK_AB R17, R48, R17 ;  /* 0x000000113011723e */ /* 0x000fe200000010ff */
[----:B------:R-:W-:Y:S01]  /*0e20*/  FADD R33, R22, R33 ;  /* 0x0000002116217221 */ /* 0x000fe20000000000 */
[----:B------:R-:W-:Y:S02]  /*0e30*/  F2FP.BF16.F32.PACK_AB R19, R54, R19 ;  /* 0x000000133613723e */ /* 0x000fe400000010ff */
[----:B------:R-:W-:Y:S02]  /*0e40*/  PRMT R41, R38, 0x7632, R41 ;  /* 0x0000763226297816 */ /* 0x000fe40000000029 */
[----:B------:R-:W-:Y:S01]  /*0e50*/  SHF.L.U32 R42, R45, 0x10, RZ ;  /* 0x000000102d2a7819 */ /* 0x000fe200000006ff */
[----:B------:R0:W-:Y:S01]  /*0e60*/  @!P1 STG.E.128 [R20.64], R16 ;  /* 0x0000001014009986 */ /* 0x0001e2000c101d04 */
[----:B------:R-:W-:-:S02]  /*0e70*/  PRMT R40, R23, 0x7632, R40 ;  /* 0x0000763217287816 */ /* 0x000fc40000000028 */
[----:B------:R-:W-:Y:S01]  /*0e80*/  PRMT R38, R23, 0x7610, R38 ;  /* 0x0000761017267816 */ /* 0x000fe20000000026 */
[----:B------:R-:W-:Y:S01]  /*0e90*/  FADD R11, R42, R11 ;  /* 0x0000000b2a0b7221 */ /* 0x000fe20000000000 */
[C---:B------:R-:W-:Y:S01]  /*0ea0*/  PRMT R23, R46.reuse, 0x7632, R23 ;  /* 0x000076322e177816 */ /* 0x040fe20000000017 */
[----:B------:R-:W-:Y:S01]  /*0eb0*/  IMAD.U32 R42, R41, 0x10000, RZ ;  /* 0x00010000292a7824 */ /* 0x000fe200078e00ff */
[----:B------:R-:W-:Y:S02]  /*0ec0*/  PRMT R22, R46, 0x7610, R22 ;  /* 0x000076102e167816 */ /* 0x000fe40000000016 */
[----:B------:R-:W-:Y:S01]  /*0ed0*/  SHF.L.U32 R40, R40, 0x10, RZ ;  /* 0x0000001028287819 */ /* 0x000fe200000006ff */
[----:B------:R-:W-:-:S04]  /*0ee0*/  FADD R31, R42, R31 ;  /* 0x0000001f2a1f7221 */ /* 0x000fc80000000000 */
[----:B------:R-:W-:Y:S01]  /*0ef0*/  FADD R13, R40, R13 ;  /* 0x0000000d280d7221 */ /* 0x000fe20000000000 */
[----:B0-----:R-:W-:Y:S01]  /*0f00*/  SHF.L.U32 R19, R38, 0x10, RZ ;  /* 0x0000001026137819 */ /* 0x001fe200000006ff */
[----:B------:R-:W-:Y:S01]  /*0f10*/  IMAD.U32 R17, R22, 0x10000, RZ ;  /* 0x0001000016117824 */ /* 0x000fe200078e00ff */
[----:B------:R-:W-:-:S03]  /*0f20*/  SHF.L.U32 R16, R23, 0x10, RZ ;  /* 0x0000001017107819 */ /* 0x000fc600000006ff */
[----:B------:R-:W-:Y:S01]  /*0f30*/  FADD R10, R19, R10 ;  /* 0x0000000a130a7221 */ /* 0x000fe20000000000 */
[----:B------:R-:W-:Y:S01]  /*0f40*/  FADD R8, R17, R8 ;  /* 0x0000000811087221 */ /* 0x000fe20000000000 */
[----:B------:R-:W-:Y:S01]  /*0f50*/  FADD R9, R16, R9 ;  /* 0x0000000910097221 */ /* 0x000fe20000000000 */
[----:B------:R-:W-:Y:S05]  /*0f60*/  @P4 BRA `(.L_x_1) ;  /* 0xfffff5c000004947 */ /* 0x000fea000383ffff */
[----:B------:R-:W-:Y:S01]  /*0f70*/  MOV R16, R8 ;  /* 0x0000000800107202 */ /* 0x000fe20000000f00 */
[----:B------:R-:W-:Y:S01]  /*0f80*/  IMAD.MOV.U32 R18, RZ, RZ, R10 ;  /* 0x000000ffff127224 */ /* 0x000fe200078e000a */
[----:B------:R-:W-:Y:S01]  /*0f90*/  MOV R17, R9 ;  /* 0x0000000900117202 */ /* 0x000fe20000000f00 */
[----:B------:R-:W-:Y:S01]  /*0fa0*/  IMAD.MOV.U32 R30, RZ, RZ, R12 ;  /* 0x000000ffff1e7224 */ /* 0x000fe200078e000c */
[----:B------:R-:W-:Y:S02]  /*0fb0*/  MOV R19, R13 ;  /* 0x0000000d00137202 */ /* 0x000fe40000000f00 */
[----:B------:R-:W-:Y:S02]  /*0fc0*/  MOV R28, R33 ;  /* 0x00000021001c7202 */ /* 0x000fe40000000f00 */
[----:B------:R-:W-:-:S02]  /*0fd0*/  MOV R29, R11 ;  /* 0x0000000b001d7202 */ /* 0x000fc40000000f00 */
.L_x_0:
[----:B------:R-:W0:Y:S01]  /*0fe0*/  S2R R0, SR_TID.X ;  /* 0x0000000000007919 */ /* 0x000e220000002100 */
[----:B------:R-:W-:-:S03]  /*0ff0*/  MOV R3, 0x4 ;  /* 0x0000000400037802 */ /* 0x000fc60000000f00 */
[----:B------:R-:W-:Y:S01]  /*1000*/  BAR.SYNC.DEFER_BLOCKING 0x0 ;  /* 0x0000000000007b1d */ /* 0x000fe20000010000 */
[C---:B0-----:R-:W-:Y:S02]  /*1010*/  SHF.L.U32 R2, R0.reuse, 0x3, RZ ;  /* 0x0000000300027819 */ /* 0x041fe400000006ff */
[----:B------:R-:W-:Y:S02]  /*1020*/  SHF.L.U32 R5, R0, 0x2, RZ ;  /* 0x0000000200057819 */ /* 0x000fe400000006ff */
[----:B------:R-:W-:Y:S01]  /*1030*/  LOP3.LUT R6, R2, 0x7f8, RZ, 0xc0, !PT ;  /* 0x000007f802067812 */ /* 0x000fe200078ec0ff */
[----:B------:R-:W-:Y:S01]  /*1040*/  IMAD R2, R4, c[0x0][0x1a8], RZ ;  /* 0x00006a0004027a24 */ /* 0x000fe200078e02ff */
[----:B------:R-:W-:-:S03]  /*1050*/  LOP3.LUT R5, R5, 0x3fc, RZ, 0xc0, !PT ;  /* 0x000003fc05057812 */ /* 0x000fc600078ec0ff */
[----:B------:R-:W-:Y:S01]  /*1060*/  STS.128 [R6.X4], R16 ;  /* 0x0000001006007388 */ /* 0x000fe20000004c00 */
[C---:B------:R-:W-:Y:S01]  /*1070*/  LOP3.LUT R0, R5.reuse, 0x400, RZ, 0xfc, !PT ;  /* 0x0000040005007812 */ /* 0x040fe200078efcff */
[----:B------:R-:W-:Y:S01]  /*1080*/  IMAD.WIDE R2, R2, R3, c[0x0][0x1a0] ;  /* 0x0000680002027625 */ /* 0x000fe200078e0203 */
[C---:B------:R-:W-:Y:S01]  /*1090*/  ISETP.GE.AND P0, PT, R5.reuse, c[0x0][0x1b0], PT ;  /* 0x00006c0005007a0c */ /* 0x040fe20003f06270 */
[----:B------:R-:W-:Y:S04]  /*10a0*/  STS.128 [R6.X4+0x10], R28 ;  /* 0x0000101c06007388 */ /* 0x000fe80000004c00 */
[----:B------:R-:W-:Y:S01]  /*10b0*/  BAR.SYNC.DEFER_BLOCKING 0x0 ;  /* 0x0000000000007b1d */ /* 0x000fe20000010000 */
[----:B------:R-:W-:Y:S01]  /*10c0*/  ISETP.GE.AND P1, PT, R0, c[0x0][0x1b0], PT ;  /* 0x00006c0000007a0c */ /* 0x000fe20003f26270 */
[----:B------:R-:W-:-:S04]  /*10d0*/  IMAD.WIDE.U32 R2, R5, 0x4, R2 ;  /* 0x0000000405027825 */ /* 0x000fc800078e0002 */
[----:B------:R-:W0:Y:S04]  /*10e0*/  LDS.128 R8, [R5.X4] ;  /* 0x0000000005087984 */ /* 0x000e280000004c00 */
[----:B0-----:R0:W-:Y:S04]  /*10f0*/  @!P0 STG.E.128 [R2.64], R8 ;  /* 0x0000000802008986 */ /* 0x0011e8000c101d04 */
[----:B------:R-:W-:Y:S05]  /*1100*/  @P1 EXIT ;  /* 0x000000000000194d */ /* 0x000fea0003800000 */
[----:B------:R-:W1:Y:S04]  /*1110*/  LDS.128 R4, [R5.X4+0x1000] ;  /* 0x0010000005047984 */ /* 0x000e680000004c00 */
[----:B-1----:R-:W-:Y:S01]  /*1120*/  STG.E.128 [R2.64+0x1000], R4 ;  /* 0x0010000402007986 */ /* 0x002fe2000c101d04 */
[----:B------:R-:W-:Y:S05]  /*1130*/  EXIT ;  /* 0x000000000000794d */ /* 0x000fea0003800000 */
.L_x_2:
[----:B------:R-:W-:-:S00]  /*1140*/  BRA `(.L_x_2) ;  /* 0xfffffff000007947 */ /* 0x000fc0000383ffff */
[----:B------:R-:W-:-:S00]  /*1150*/  NOP ;  /* 0x0000000000007918 */ /* 0x000fc00000000000 */
        /* <DEDUP_REMOVED lines=10> */
.L_x_3:


//--------------------- .nv.shared._rms_norm_backward_kernel --------------------------
	.section	.nv.shared._rms_norm_backward_kernel,"aw",@nobits
	.sectionflags	@""
	.align	16
